//
// Generated by NVIDIA NVVM Compiler
//
// Compiler Build ID: CL-36424714
// Cuda compilation tools, release 13.0, V13.0.88
// Based on NVVM 20.0.0
//

.version 9.0
.target sm_100
.address_size 64

	// .globl	_Z10GPU_matmulPfS_S_iii

.visible .entry _Z10GPU_matmulPfS_S_iii(
	.param .u64 .ptr .align 1 _Z10GPU_matmulPfS_S_iii_param_0,
	.param .u64 .ptr .align 1 _Z10GPU_matmulPfS_S_iii_param_1,
	.param .u64 .ptr .align 1 _Z10GPU_matmulPfS_S_iii_param_2,
	.param .u32 _Z10GPU_matmulPfS_S_iii_param_3,
	.param .u32 _Z10GPU_matmulPfS_S_iii_param_4,
	.param .u32 _Z10GPU_matmulPfS_S_iii_param_5
)
{


	ret;

}


// ===== COMPILED SASS (sm_100) =====

	.target	sm_100

	.elftype	@"ET_EXEC"


//--------------------- .note.nv.tkinfo           --------------------------
	.section	.note.nv.tkinfo,"",@"SHT_NOTE"
	.sectionflags	@"SHF_NOTE_NV_TKINFO"
	.tkinfo
        /*0018*/ 	.word	0x00000002
        /*0030*/ 	.string	""
        /*0030*/ 	.string	"ptxas"
        /*0030*/ 	.string	"Cuda compilation tools, release 13.0, V13.0.88"
        /*0030*/ 	.string	"Build cuda_13.0.r13.0/compiler.36424714_0"
        /*0030*/ 	.string	"-arch sm_100 -m 64 "



//--------------------- .note.nv.cuinfo           --------------------------
	.section	.note.nv.cuinfo,"",@"SHT_NOTE"
	.sectionflags	@"SHF_NOTE_NV_CUINFO"
        /*0018*/ 	.short	0x0002
        /*001a*/ 	.short	0x0064
        /*001c*/ 	.short	0x0082
	.zero		2


//--------------------- .nv.info                  --------------------------
	.section	.nv.info,"",@"SHT_CUDA_INFO"
	.align	4


	//----- nvinfo : EIATTR_REGCOUNT
	.align		4
        /*0000*/ 	.byte	0x04, 0x2f
        /*0002*/ 	.short	(.L_1 - .L_0)
	.align		4
.L_0:
        /*0004*/ 	.word	index@(_Z10GPU_matmulPfS_S_iii)
        /*0008*/ 	.word	0x00000004


	//----- nvinfo : EIATTR_FRAME_SIZE
	.align		4
.L_1:
        /*000c*/ 	.byte	0x04, 0x11
        /*000e*/ 	.short	(.L_3 - .L_2)
	.align		4
.L_2:
        /*0010*/ 	.word	index@(_Z10GPU_matmulPfS_S_iii)
        /*0014*/ 	.word	0x00000000


	//----- nvinfo : EIATTR_MIN_STACK_SIZE
	.align		4
.L_3:
        /*0018*/ 	.byte	0x04, 0x12
        /*001a*/ 	.short	(.L_5 - .L_4)
	.align		4
.L_4:
        /*001c*/ 	.word	index@(_Z10GPU_matmulPfS_S_iii)
        /*0020*/ 	.word	0x00000000
.L_5:


//--------------------- .nv.compat                --------------------------
	.section	.nv.compat,"",@"SHT_CUDA_COMPAT_INFO"
	.align	4
        /*0000*/ 	.byte	0x02, 0x09, 0x00, 0x00, 0x02, 0x02, 0x01, 0x00, 0x02, 0x05, 0x05, 0x00, 0x03, 0x07, 0x01, 0x01
        /*0010*/ 	.byte	0x02, 0x03, 0x00, 0x00, 0x02, 0x06, 0x01, 0x00, 0x04, 0x0b, 0x08, 0x00, 0x09, 0x00, 0x00, 0x00
        /*0020*/ 	.byte	0x00, 0x00, 0x00, 0x00


//--------------------- .nv.info._Z10GPU_matmulPfS_S_iii --------------------------
	.section	.nv.info._Z10GPU_matmulPfS_S_iii,"",@"SHT_CUDA_INFO"
	.sectionflags	@""
	.align	4


	//----- nvinfo : EIATTR_CUDA_API_VERSION
	.align		4
        /*0000*/ 	.byte	0x04, 0x37
        /*0002*/ 	.short	(.L_7 - .L_6)
.L_6:
        /*0004*/ 	.word	0x00000082


	//----- nvinfo : EIATTR_KPARAM_INFO
	.align		4
.L_7:
        /*0008*/ 	.byte	0x04, 0x17
        /*000a*/ 	.short	(.L_9 - .L_8)
.L_8:
        /*000c*/ 	.word	0x00000000
        /*0010*/ 	.short	0x0005
        /*0012*/ 	.short	0x0020
        /*0014*/ 	.byte	0x00, 0xf0, 0x11, 0x00


	//----- nvinfo : EIATTR_KPARAM_INFO
	.align		4
.L_9:
        /*0018*/ 	.byte	0x04, 0x17
        /*001a*/ 	.short	(.L_11 - .L_10)
.L_10:
        /*001c*/ 	.word	0x00000000
        /*0020*/ 	.short	0x0004
        /*0022*/ 	.short	0x001c
        /*0024*/ 	.byte	0x00, 0xf0, 0x11, 0x00


	//----- nvinfo : EIATTR_KPARAM_INFO
	.align		4
.L_11:
        /*0028*/ 	.byte	0x04, 0x17
        /*002a*/ 	.short	(.L_13 - .L_12)
.L_12:
        /*002c*/ 	.word	0x00000000
        /*0030*/ 	.short	0x0003
        /*0032*/ 	.short	0x0018
        /*0034*/ 	.byte	0x00, 0xf0, 0x11, 0x00


	//----- nvinfo : EIATTR_KPARAM_INFO
	.align		4
.L_13:
        /*0038*/ 	.byte	0x04, 0x17
        /*003a*/ 	.short	(.L_15 - .L_14)
.L_14:
        /*003c*/ 	.word	0x00000000
        /*0040*/ 	.short	0x0002
        /*0042*/ 	.short	0x0010
        /*0044*/ 	.byte	0x00, 0xf5, 0x21, 0x00


	//----- nvinfo : EIATTR_KPARAM_INFO
	.align		4
.L_15:
        /*0048*/ 	.byte	0x04, 0x17
        /*004a*/ 	.short	(.L_17 - .L_16)
.L_16:
        /*004c*/ 	.word	0x00000000
        /*0050*/ 	.short	0x0001
        /*0052*/ 	.short	0x0008
        /*0054*/ 	.byte	0x00, 0xf5, 0x21, 0x00


	//----- nvinfo : EIATTR_KPARAM_INFO
	.align		4
.L_17:
        /*0058*/ 	.byte	0x04, 0x17
        /*005a*/ 	.short	(.L_19 - .L_18)
.L_18:
        /*005c*/ 	.word	0x00000000
        /*0060*/ 	.short	0x0000
        /*0062*/ 	.short	0x0000
        /*0064*/ 	.byte	0x00, 0xf5, 0x21, 0x00


	//----- nvinfo : EIATTR_SPARSE_MMA_MASK
	.align		4
.L_19:
        /*0068*/ 	.byte	0x03, 0x50
        /*006a*/ 	.short	0x0000


	//----- nvinfo : EIATTR_MAXREG_COUNT
	.align		4
        /*006c*/ 	.byte	0x03, 0x1b
        /*006e*/ 	.short	0x00ff


	//----- nvinfo : EIATTR_MERCURY_ISA_VERSION
	.align		4
        /*0070*/ 	.byte	0x03, 0x5f
        /*0072*/ 	.short	0x0101


	//----- nvinfo : EIATTR_VRC_CTA_INIT_COUNT
	.align		4
        /*0074*/ 	.byte	0x02, 0x4a
	.zero		1
	.zero		1


	//----- nvinfo : EIATTR_EXIT_INSTR_OFFSETS
	.align		4
        /*0078*/ 	.byte	0x04, 0x1c
        /*007a*/ 	.short	(.L_21 - .L_20)


	//   ....[0]....
.L_20:
        /*007c*/ 	.word	0x00000010


	//----- nvinfo : EIATTR_CBANK_PARAM_SIZE
	.align		4
.L_21:
        /*0080*/ 	.byte	0x03, 0x19
        /*0082*/ 	.short	0x0024


	//----- nvinfo : EIATTR_PARAM_CBANK
	.align		4
        /*0084*/ 	.byte	0x04, 0x0a
        /*0086*/ 	.short	(.L_23 - .L_22)
	.align		4
.L_22:
        /*0088*/ 	.word	index@(.nv.constant0._Z10GPU_matmulPfS_S_iii)
        /*008c*/ 	.short	0x0380
        /*008e*/ 	.short	0x0024


	//----- nvinfo : EIATTR_SW_WAR
	.align		4
.L_23:
        /*0090*/ 	.byte	0x04, 0x36
        /*0092*/ 	.short	(.L_25 - .L_24)
.L_24:
        /*0094*/ 	.word	0x00000008
.L_25:


//--------------------- .nv.callgraph             --------------------------
	.section	.nv.callgraph,"",@"SHT_CUDA_CALLGRAPH"
	.align	4
	.sectionentsize	8
	.align		4
        /*0000*/ 	.word	0x00000000
	.align		4
        /*0004*/ 	.word	0xffffffff
	.align		4
        /*0008*/ 	.word	0x00000000
	.align		4
        /*000c*/ 	.word	0xfffffffe
	.align		4
        /*0010*/ 	.word	0x00000000
	.align		4
        /*0014*/ 	.word	0xfffffffd
	.align		4
        /*0018*/ 	.word	0x00000000
	.align		4
        /*001c*/ 	.word	0xfffffffc


//--------------------- .text._Z10GPU_matmulPfS_S_iii --------------------------
	.section	.text._Z10GPU_matmulPfS_S_iii,"ax",@progbits
	.align	128
        .global         _Z10GPU_matmulPfS_S_iii
        .type           _Z10GPU_matmulPfS_S_iii,@function
        .size           _Z10GPU_matmulPfS_S_iii,(.L_x_1 - _Z10GPU_matmulPfS_S_iii)
        .other          _Z10GPU_matmulPfS_S_iii,@"STO_CUDA_ENTRY STV_DEFAULT"
_Z10GPU_matmulPfS_S_iii:
.text._Z10GPU_matmulPfS_S_iii:
[----:B------:R-:W-:Y:S01]  /*0000*/  LDC R1, c[0x0][0x37c] ;  /* 0x0000df00ff017b82 */ /* 0x000fe20000000800 */
[----:B------:R-:W-:Y:S05]  /*0010*/  EXIT ;  /* 0x000000000000794d */ /* 0x000fea0003800000 */
.L_x_0:
[----:B------:R-:W-:-:S00]  /*0020*/  BRA `(.L_x_0) ;  /* 0xfffffffc00fc7947 */ /* 0x000fc0000383ffff */
[----:B------:R-:W-:-:S00]  /*0030*/  NOP ;  /* 0x0000000000007918 */ /* 0x000fc00000000000 */
        /* <DEDUP_REMOVED lines=12> */
.L_x_1:


//--------------------- .nv.shared.reserved.0     --------------------------
	.section	.nv.shared.reserved.0,"aw",@nobits
	.weak		__nv_reservedSMEM_offset_0_alias
	.size		__nv_reservedSMEM_offset_0_alias, 0, 64
	.other		__nv_reservedSMEM_offset_0_alias,@"STO_CUDA_RESERVED_SHARED STV_DEFAULT"
__nv_reservedSMEM_offset_0_alias:
	.zero		0
	.zero		64


//--------------------- .nv.constant0._Z10GPU_matmulPfS_S_iii --------------------------
	.section	.nv.constant0._Z10GPU_matmulPfS_S_iii,"a",@progbits
	.sectionflags	@""
	.align	4
.nv.constant0._Z10GPU_matmulPfS_S_iii:
	.zero		932


//--------------------- SYMBOLS --------------------------

	.type		.nv.reservedSmem.offset0,@object
	.size		.nv.reservedSmem.offset0,0x4
